//
// Generated by NVIDIA NVVM Compiler
//
// Compiler Build ID: CL-36424714
// Cuda compilation tools, release 13.0, V13.0.88
// Based on NVVM 20.0.0
//

.version 9.0
.target sm_100
.address_size 64

	// .globl	_Z16mandelbrotKerneliiddddiiiPd

.visible .entry _Z16mandelbrotKerneliiddddiiiPd(
	.param .u32 _Z16mandelbrotKerneliiddddiiiPd_param_0,
	.param .u32 _Z16mandelbrotKerneliiddddiiiPd_param_1,
	.param .f64 _Z16mandelbrotKerneliiddddiiiPd_param_2,
	.param .f64 _Z16mandelbrotKerneliiddddiiiPd_param_3,
	.param .f64 _Z16mandelbrotKerneliiddddiiiPd_param_4,
	.param .f64 _Z16mandelbrotKerneliiddddiiiPd_param_5,
	.param .u32 _Z16mandelbrotKerneliiddddiiiPd_param_6,
	.param .u32 _Z16mandelbrotKerneliiddddiiiPd_param_7,
	.param .u32 _Z16mandelbrotKerneliiddddiiiPd_param_8,
	.param .u64 .ptr .align 1 _Z16mandelbrotKerneliiddddiiiPd_param_9
)
{
	.reg .pred 	%p<10>;
	.reg .b32 	%r<23>;
	.reg .b64 	%rd<5>;
	.reg .b64 	%fd<31>;

	ld.param.u32 	%r5, [_Z16mandelbrotKerneliiddddiiiPd_param_0];
	ld.param.u32 	%r9, [_Z16mandelbrotKerneliiddddiiiPd_param_1];
	ld.param.f64 	%fd15, [_Z16mandelbrotKerneliiddddiiiPd_param_2];
	ld.param.f64 	%fd16, [_Z16mandelbrotKerneliiddddiiiPd_param_3];
	ld.param.f64 	%fd17, [_Z16mandelbrotKerneliiddddiiiPd_param_4];
	ld.param.f64 	%fd18, [_Z16mandelbrotKerneliiddddiiiPd_param_5];
	ld.param.u32 	%r6, [_Z16mandelbrotKerneliiddddiiiPd_param_6];
	ld.param.u32 	%r7, [_Z16mandelbrotKerneliiddddiiiPd_param_7];
	ld.param.u32 	%r8, [_Z16mandelbrotKerneliiddddiiiPd_param_8];
	ld.param.u64 	%rd1, [_Z16mandelbrotKerneliiddddiiiPd_param_9];
	mov.u32 	%r11, %ctaid.x;
	mov.u32 	%r12, %ntid.x;
	mov.u32 	%r13, %tid.x;
	mad.lo.s32 	%r1, %r11, %r12, %r13;
	mov.u32 	%r14, %ctaid.y;
	mov.u32 	%r15, %ntid.y;
	mov.u32 	%r16, %tid.y;
	mad.lo.s32 	%r17, %r14, %r15, %r16;
	setp.ge.s32 	%p1, %r1, %r5;
	setp.ge.s32 	%p2, %r17, %r9;
	or.pred  	%p3, %p1, %p2;
	@%p3 bra 	$L__BB0_6;
	add.s32 	%r18, %r6, %r1;
	cvt.rn.f64.s32 	%fd20, %r18;
	fma.rn.f64 	%fd1, %fd17, %fd20, %fd15;
	add.s32 	%r19, %r7, %r17;
	cvt.rn.f64.s32 	%fd21, %r19;
	fma.rn.f64 	%fd2, %fd18, %fd21, %fd16;
	mul.f64 	%fd27, %fd1, %fd1;
	mul.f64 	%fd26, %fd2, %fd2;
	add.f64 	%fd22, %fd27, %fd26;
	setp.gtu.f64 	%p4, %fd22, 0d4010000000000000;
	setp.lt.s32 	%p5, %r8, 1;
	mov.f64 	%fd30, 0d0000000000000000;
	or.pred  	%p6, %p4, %p5;
	@%p6 bra 	$L__BB0_5;
	mov.b32 	%r22, 0;
	mov.f64 	%fd28, %fd2;
	mov.f64 	%fd29, %fd1;
$L__BB0_3:
	sub.f64 	%fd23, %fd27, %fd26;
	add.f64 	%fd9, %fd1, %fd23;
	add.f64 	%fd24, %fd29, %fd29;
	fma.rn.f64 	%fd28, %fd24, %fd28, %fd2;
	add.s32 	%r22, %r22, 1;
	mul.f64 	%fd27, %fd9, %fd9;
	mul.f64 	%fd26, %fd28, %fd28;
	add.f64 	%fd25, %fd27, %fd26;
	setp.le.f64 	%p7, %fd25, 0d4010000000000000;
	setp.lt.s32 	%p8, %r22, %r8;
	and.pred  	%p9, %p7, %p8;
	mov.f64 	%fd29, %fd9;
	@%p9 bra 	$L__BB0_3;
	cvt.rn.f64.u32 	%fd30, %r22;
$L__BB0_5:
	mad.lo.s32 	%r21, %r17, %r5, %r1;
	cvta.to.global.u64 	%rd2, %rd1;
	mul.wide.s32 	%rd3, %r21, 8;
	add.s64 	%rd4, %rd2, %rd3;
	st.global.f64 	[%rd4], %fd30;
$L__BB0_6:
	ret;

}


// ===== COMPILED SASS (sm_100) =====

	.target	sm_100

	.elftype	@"ET_EXEC"


//--------------------- .note.nv.tkinfo           --------------------------
	.section	.note.nv.tkinfo,"",@"SHT_NOTE"
	.sectionflags	@"SHF_NOTE_NV_TKINFO"
	.tkinfo
        /*0018*/ 	.word	0x00000002
        /*0030*/ 	.string	""
        /*0030*/ 	.string	"ptxas"
        /*0030*/ 	.string	"Cuda compilation tools, release 13.0, V13.0.88"
        /*0030*/ 	.string	"Build cuda_13.0.r13.0/compiler.36424714_0"
        /*0030*/ 	.string	"-arch sm_100 -m 64 "



//--------------------- .note.nv.cuinfo           --------------------------
	.section	.note.nv.cuinfo,"",@"SHT_NOTE"
	.sectionflags	@"SHF_NOTE_NV_CUINFO"
        /*0018*/ 	.short	0x0002
        /*001a*/ 	.short	0x0064
        /*001c*/ 	.short	0x0082
	.zero		2


//--------------------- .nv.info                  --------------------------
	.section	.nv.info,"",@"SHT_CUDA_INFO"
	.align	4


	//----- nvinfo : EIATTR_REGCOUNT
	.align		4
        /*0000*/ 	.byte	0x04, 0x2f
        /*0002*/ 	.short	(.L_1 - .L_0)
	.align		4
.L_0:
        /*0004*/ 	.word	index@(_Z16mandelbrotKerneliiddddiiiPd)
        /*0008*/ 	.word	0x00000016


	//----- nvinfo : EIATTR_FRAME_SIZE
	.align		4
.L_1:
        /*000c*/ 	.byte	0x04, 0x11
        /*000e*/ 	.short	(.L_3 - .L_2)
	.align		4
.L_2:
        /*0010*/ 	.word	index@(_Z16mandelbrotKerneliiddddiiiPd)
        /*0014*/ 	.word	0x00000000


	//----- nvinfo : EIATTR_MIN_STACK_SIZE
	.align		4
.L_3:
        /*0018*/ 	.byte	0x04, 0x12
        /*001a*/ 	.short	(.L_5 - .L_4)
	.align		4
.L_4:
        /*001c*/ 	.word	index@(_Z16mandelbrotKerneliiddddiiiPd)
        /*0020*/ 	.word	0x00000000
.L_5:


//--------------------- .nv.compat                --------------------------
	.section	.nv.compat,"",@"SHT_CUDA_COMPAT_INFO"
	.align	4
        /*0000*/ 	.byte	0x02, 0x09, 0x00, 0x00, 0x02, 0x02, 0x01, 0x00, 0x02, 0x05, 0x05, 0x00, 0x03, 0x07, 0x01, 0x01
        /*0010*/ 	.byte	0x02, 0x03, 0x00, 0x00, 0x02, 0x06, 0x01, 0x00, 0x04, 0x0b, 0x08, 0x00, 0x01, 0x00, 0x00, 0x00
        /*0020*/ 	.byte	0x00, 0x00, 0x00, 0x00


//--------------------- .nv.info._Z16mandelbrotKerneliiddddiiiPd --------------------------
	.section	.nv.info._Z16mandelbrotKerneliiddddiiiPd,"",@"SHT_CUDA_INFO"
	.sectionflags	@""
	.align	4


	//----- nvinfo : EIATTR_CUDA_API_VERSION
	.align		4
        /*0000*/ 	.byte	0x04, 0x37
        /*0002*/ 	.short	(.L_7 - .L_6)
.L_6:
        /*0004*/ 	.word	0x00000082


	//----- nvinfo : EIATTR_KPARAM_INFO
	.align		4
.L_7:
        /*0008*/ 	.byte	0x04, 0x17
        /*000a*/ 	.short	(.L_9 - .L_8)
.L_8:
        /*000c*/ 	.word	0x00000000
        /*0010*/ 	.short	0x0009
        /*0012*/ 	.short	0x0038
        /*0014*/ 	.byte	0x00, 0xf5, 0x21, 0x00


	//----- nvinfo : EIATTR_KPARAM_INFO
	.align		4
.L_9:
        /*0018*/ 	.byte	0x04, 0x17
        /*001a*/ 	.short	(.L_11 - .L_10)
.L_10:
        /*001c*/ 	.word	0x00000000
        /*0020*/ 	.short	0x0008
        /*0022*/ 	.short	0x0030
        /*0024*/ 	.byte	0x00, 0xf0, 0x11, 0x00


	//----- nvinfo : EIATTR_KPARAM_INFO
	.align		4
.L_11:
        /*0028*/ 	.byte	0x04, 0x17
        /*002a*/ 	.short	(.L_13 - .L_12)
.L_12:
        /*002c*/ 	.word	0x00000000
        /*0030*/ 	.short	0x0007
        /*0032*/ 	.short	0x002c
        /*0034*/ 	.byte	0x00, 0xf0, 0x11, 0x00


	//----- nvinfo : EIATTR_KPARAM_INFO
	.align		4
.L_13:
        /*0038*/ 	.byte	0x04, 0x17
        /*003a*/ 	.short	(.L_15 - .L_14)
.L_14:
        /*003c*/ 	.word	0x00000000
        /*0040*/ 	.short	0x0006
        /*0042*/ 	.short	0x0028
        /*0044*/ 	.byte	0x00, 0xf0, 0x11, 0x00


	//----- nvinfo : EIATTR_KPARAM_INFO
	.align		4
.L_15:
        /*0048*/ 	.byte	0x04, 0x17
        /*004a*/ 	.short	(.L_17 - .L_16)
.L_16:
        /*004c*/ 	.word	0x00000000
        /*0050*/ 	.short	0x0005
        /*0052*/ 	.short	0x0020
        /*0054*/ 	.byte	0x00, 0xf0, 0x21, 0x00


	//----- nvinfo : EIATTR_KPARAM_INFO
	.align		4
.L_17:
        /*0058*/ 	.byte	0x04, 0x17
        /*005a*/ 	.short	(.L_19 - .L_18)
.L_18:
        /*005c*/ 	.word	0x00000000
        /*0060*/ 	.short	0x0004
        /*0062*/ 	.short	0x0018
        /*0064*/ 	.byte	0x00, 0xf0, 0x21, 0x00


	//----- nvinfo : EIATTR_KPARAM_INFO
	.align		4
.L_19:
        /*0068*/ 	.byte	0x04, 0x17
        /*006a*/ 	.short	(.L_21 - .L_20)
.L_20:
        /*006c*/ 	.word	0x00000000
        /*0070*/ 	.short	0x0003
        /*0072*/ 	.short	0x0010
        /*0074*/ 	.byte	0x00, 0xf0, 0x21, 0x00


	//----- nvinfo : EIATTR_KPARAM_INFO
	.align		4
.L_21:
        /*0078*/ 	.byte	0x04, 0x17
        /*007a*/ 	.short	(.L_23 - .L_22)
.L_22:
        /*007c*/ 	.word	0x00000000
        /*0080*/ 	.short	0x0002
        /*0082*/ 	.short	0x0008
        /*0084*/ 	.byte	0x00, 0xf0, 0x21, 0x00


	//----- nvinfo : EIATTR_KPARAM_INFO
	.align		4
.L_23:
        /*0088*/ 	.byte	0x04, 0x17
        /*008a*/ 	.short	(.L_25 - .L_24)
.L_24:
        /*008c*/ 	.word	0x00000000
        /*0090*/ 	.short	0x0001
        /*0092*/ 	.short	0x0004
        /*0094*/ 	.byte	0x00, 0xf0, 0x11, 0x00


	//----- nvinfo : EIATTR_KPARAM_INFO
	.align		4
.L_25:
        /*0098*/ 	.byte	0x04, 0x17
        /*009a*/ 	.short	(.L_27 - .L_26)
.L_26:
        /*009c*/ 	.word	0x00000000
        /*00a0*/ 	.short	0x0000
        /*00a2*/ 	.short	0x0000
        /*00a4*/ 	.byte	0x00, 0xf0, 0x11, 0x00


	//----- nvinfo : EIATTR_SPARSE_MMA_MASK
	.align		4
.L_27:
        /*00a8*/ 	.byte	0x03, 0x50
        /*00aa*/ 	.short	0x0000


	//----- nvinfo : EIATTR_MAXREG_COUNT
	.align		4
        /*00ac*/ 	.byte	0x03, 0x1b
        /*00ae*/ 	.short	0x00ff


	//----- nvinfo : EIATTR_MERCURY_ISA_VERSION
	.align		4
        /*00b0*/ 	.byte	0x03, 0x5f
        /*00b2*/ 	.short	0x0101


	//----- nvinfo : EIATTR_VRC_CTA_INIT_COUNT
	.align		4
        /*00b4*/ 	.byte	0x02, 0x4a
	.zero		1
	.zero		1


	//----- nvinfo : EIATTR_EXIT_INSTR_OFFSETS
	.align		4
        /*00b8*/ 	.byte	0x04, 0x1c
        /*00ba*/ 	.short	(.L_29 - .L_28)


	//   ....[0]....
.L_28:
        /*00bc*/ 	.word	0x000000c0


	//   ....[1]....
        /*00c0*/ 	.word	0x00000390


	//----- nvinfo : EIATTR_CRS_STACK_SIZE
	.align		4
.L_29:
        /*00c4*/ 	.byte	0x04, 0x1e
        /*00c6*/ 	.short	(.L_31 - .L_30)
.L_30:
        /*00c8*/ 	.word	0x00000000


	//----- nvinfo : EIATTR_CBANK_PARAM_SIZE
	.align		4
.L_31:
        /*00cc*/ 	.byte	0x03, 0x19
        /*00ce*/ 	.short	0x0040


	//----- nvinfo : EIATTR_PARAM_CBANK
	.align		4
        /*00d0*/ 	.byte	0x04, 0x0a
        /*00d2*/ 	.short	(.L_33 - .L_32)
	.align		4
.L_32:
        /*00d4*/ 	.word	index@(.nv.constant0._Z16mandelbrotKerneliiddddiiiPd)
        /*00d8*/ 	.short	0x0380
        /*00da*/ 	.short	0x0040


	//----- nvinfo : EIATTR_SW_WAR
	.align		4
.L_33:
        /*00dc*/ 	.byte	0x04, 0x36
        /*00de*/ 	.short	(.L_35 - .L_34)
.L_34:
        /*00e0*/ 	.word	0x00000008
.L_35:


//--------------------- .nv.callgraph             --------------------------
	.section	.nv.callgraph,"",@"SHT_CUDA_CALLGRAPH"
	.align	4
	.sectionentsize	8
	.align		4
        /*0000*/ 	.word	0x00000000
	.align		4
        /*0004*/ 	.word	0xffffffff
	.align		4
        /*0008*/ 	.word	0x00000000
	.align		4
        /*000c*/ 	.word	0xfffffffe
	.align		4
        /*0010*/ 	.word	0x00000000
	.align		4
        /*0014*/ 	.word	0xfffffffd
	.align		4
        /*0018*/ 	.word	0x00000000
	.align		4
        /*001c*/ 	.word	0xfffffffc


//--------------------- .text._Z16mandelbrotKerneliiddddiiiPd --------------------------
	.section	.text._Z16mandelbrotKerneliiddddiiiPd,"ax",@progbits
	.align	128
        .global         _Z16mandelbrotKerneliiddddiiiPd
        .type           _Z16mandelbrotKerneliiddddiiiPd,@function
        .size           _Z16mandelbrotKerneliiddddiiiPd,(.L_x_5 - _Z16mandelbrotKerneliiddddiiiPd)
        .other          _Z16mandelbrotKerneliiddddiiiPd,@"STO_CUDA_ENTRY STV_DEFAULT"
_Z16mandelbrotKerneliiddddiiiPd:
.text._Z16mandelbrotKerneliiddddiiiPd:
[----:B------:R-:W-:Y:S01]  /*0000*/  LDC R1, c[0x0][0x37c] ;  /* 0x0000df00ff017b82 */ /* 0x000fe20000000800 */
[----:B------:R-:W0:Y:S07]  /*0010*/  S2R R3, SR_TID.Y ;  /* 0x0000000000037919 */ /* 0x000e2e0000002200 */
[----:B------:R-:W1:Y:S01]  /*0020*/  LDC R5, c[0x0][0x360] ;  /* 0x0000d800ff057b82 */ /* 0x000e620000000800 */
[----:B------:R-:W2:Y:S01]  /*0030*/  LDCU.64 UR6, c[0x0][0x380] ;  /* 0x00007000ff0677ac */ /* 0x000ea20008000a00 */
[----:B------:R-:W1:Y:S06]  /*0040*/  S2R R2, SR_TID.X ;  /* 0x0000000000027919 */ /* 0x000e6c0000002100 */
[----:B------:R-:W0:Y:S08]  /*0050*/  S2UR UR5, SR_CTAID.Y ;  /* 0x00000000000579c3 */ /* 0x000e300000002600 */
[----:B------:R-:W0:Y:S08]  /*0060*/  LDC R0, c[0x0][0x364] ;  /* 0x0000d900ff007b82 */ /* 0x000e300000000800 */
[----:B------:R-:W1:Y:S01]  /*0070*/  S2UR UR4, SR_CTAID.X ;  /* 0x00000000000479c3 */ /* 0x000e620000002500 */
[----:B0-----:R-:W-:-:S05]  /*0080*/  IMAD R0, R0, UR5, R3 ;  /* 0x0000000500007c24 */ /* 0x001fca000f8e0203 */
[----:B--2---:R-:W-:Y:S01]  /*0090*/  ISETP.GE.AND P0, PT, R0, UR7, PT ;  /* 0x0000000700007c0c */ /* 0x004fe2000bf06270 */
[----:B-1----:R-:W-:-:S05]  /*00a0*/  IMAD R5, R5, UR4, R2 ;  /* 0x0000000405057c24 */ /* 0x002fca000f8e0202 */
[----:B------:R-:W-:-:S13]  /*00b0*/  ISETP.GE.OR P0, PT, R5, UR6, P0 ;  /* 0x0000000605007c0c */ /* 0x000fda0008706670 */
[----:B------:R-:W-:Y:S05]  /*00c0*/  @P0 EXIT ;  /* 0x000000000000094d */ /* 0x000fea0003800000 */
[----:B------:R-:W0:Y:S01]  /*00d0*/  LDCU.64 UR4, c[0x0][0x3a8] ;  /* 0x00007500ff0477ac */ /* 0x000e220008000a00 */
[----:B------:R-:W1:Y:S01]  /*00e0*/  LDC.64 R8, c[0x0][0x388] ;  /* 0x0000e200ff087b82 */ /* 0x000e620000000a00 */
[----:B------:R-:W-:Y:S01]  /*00f0*/  BSSY.RECONVERGENT B0, `(.L_x_0) ;  /* 0x0000025000007945 */ /* 0x000fe20003800200 */
[----:B------:R-:W1:Y:S06]  /*0100*/  LDCU.128 UR8, c[0x0][0x390] ;  /* 0x00007200ff0877ac */ /* 0x000e6c0008000c00 */
[----:B------:R-:W2:Y:S08]  /*0110*/  LDC.64 R10, c[0x0][0x3a0] ;  /* 0x0000e800ff0a7b82 */ /* 0x000eb00000000a00 */
[----:B------:R-:W3:Y:S01]  /*0120*/  LDC R4, c[0x0][0x3b0] ;  /* 0x0000ec00ff047b82 */ /* 0x000ee20000000800 */
[----:B0-----:R-:W-:-:S02]  /*0130*/  VIADD R14, R5, UR4 ;  /* 0x00000004050e7c36 */ /* 0x001fc40008000000 */
[----:B------:R-:W-:Y:S01]  /*0140*/  VIADD R15, R0, UR5 ;  /* 0x00000005000f7c36 */ /* 0x000fe20008000000 */
[----:B------:R-:W0:Y:S01]  /*0150*/  LDCU.64 UR4, c[0x0][0x358] ;  /* 0x00006b00ff0477ac */ /* 0x000e220008000a00 */
[----:B------:R-:W1:Y:S08]  /*0160*/  I2F.F64 R2, R14 ;  /* 0x0000000e00027312 */ /* 0x000e700000201c00 */
[----:B------:R-:W2:Y:S01]  /*0170*/  I2F.F64 R6, R15 ;  /* 0x0000000f00067312 */ /* 0x000ea20000201c00 */
[----:B-1----:R-:W-:Y:S01]  /*0180*/  DFMA R2, R2, UR10, R8 ;  /* 0x0000000a02027c2b */ /* 0x002fe20008000008 */
[----:B---3--:R-:W-:Y:S01]  /*0190*/  ISETP.GE.AND P0, PT, R4, 0x1, PT ;  /* 0x000000010400780c */ /* 0x008fe20003f06270 */
[----:B--2---:R-:W-:-:S06]  /*01a0*/  DFMA R6, R6, R10, UR8 ;  /* 0x0000000806067e2b */ /* 0x004fcc000800000a */
[----:B------:R-:W-:Y:S02]  /*01b0*/  DMUL R8, R2, R2 ;  /* 0x0000000202087228 */ /* 0x000fe40000000000 */
[----:B------:R-:W-:-:S08]  /*01c0*/  DMUL R10, R6, R6 ;  /* 0x00000006060a7228 */ /* 0x000fd00000000000 */
[----:B------:R-:W-:-:S08]  /*01d0*/  DADD R12, R8, R10 ;  /* 0x00000000080c7229 */ /* 0x000fd0000000000a */
[----:B------:R-:W-:Y:S01]  /*01e0*/  DSETP.GTU.OR P0, PT, R12, 4, !P0 ;  /* 0x401000000c00742a */ /* 0x000fe2000470c400 */
[----:B------:R-:W-:-:S13]  /*01f0*/  CS2R R12, SRZ ;  /* 0x00000000000c7805 */ /* 0x000fda000001ff00 */
[----:B0-----:R-:W-:Y:S05]  /*0200*/  @P0 BRA `(.L_x_1) ;  /* 0x00000000004c0947 */ /* 0x001fea0003800000 */
[----:B------:R-:W-:Y:S01]  /*0210*/  BSSY.RECONVERGENT B1, `(.L_x_2) ;  /* 0x0000011000017945 */ /* 0x000fe20003800200 */
[----:B------:R-:W-:Y:S01]  /*0220*/  MOV R17, RZ ;  /* 0x000000ff00117202 */ /* 0x000fe20000000f00 */
[----:B------:R-:W-:Y:S01]  /*0230*/  IMAD.MOV.U32 R12, RZ, RZ, R6 ;  /* 0x000000ffff0c7224 */ /* 0x000fe200078e0006 */
[----:B------:R-:W-:Y:S01]  /*0240*/  MOV R13, R7 ;  /* 0x00000007000d7202 */ /* 0x000fe20000000f00 */
[----:B------:R-:W-:Y:S01]  /*0250*/  IMAD.MOV.U32 R14, RZ, RZ, R2 ;  /* 0x000000ffff0e7224 */ /* 0x000fe200078e0002 */
[----:B------:R-:W-:-:S07]  /*0260*/  MOV R15, R3 ;  /* 0x00000003000f7202 */ /* 0x000fce0000000f00 */
.L_x_3:
[----:B------:R-:W-:Y:S01]  /*0270*/  DADD R8, -R10, R8 ;  /* 0x000000000a087229 */ /* 0x000fe20000000108 */
[----:B------:R-:W-:Y:S01]  /*0280*/  IADD3 R17, PT, PT, R17, 0x1, RZ ;  /* 0x0000000111117810 */ /* 0x000fe20007ffe0ff */
[----:B------:R-:W-:-:S03]  /*0290*/  DADD R10, R14, R14 ;  /* 0x000000000e0a7229 */ /* 0x000fc6000000000e */
[----:B------:R-:W-:-:S03]  /*02a0*/  ISETP.GE.AND P0, PT, R17, R4, PT ;  /* 0x000000041100720c */ /* 0x000fc60003f06270 */
[----:B------:R-:W-:Y:S02]  /*02b0*/  DADD R14, R2, R8 ;  /* 0x00000000020e7229 */ /* 0x000fe40000000008 */
[----:B------:R-:W-:-:S06]  /*02c0*/  DFMA R12, R10, R12, R6 ;  /* 0x0000000c0a0c722b */ /* 0x000fcc0000000006 */
[----:B------:R-:W-:Y:S02]  /*02d0*/  DMUL R8, R14, R14 ;  /* 0x0000000e0e087228 */ /* 0x000fe40000000000 */
[----:B------:R-:W-:-:S08]  /*02e0*/  DMUL R10, R12, R12 ;  /* 0x0000000c0c0a7228 */ /* 0x000fd00000000000 */
[----:B------:R-:W-:-:S08]  /*02f0*/  DADD R18, R8, R10 ;  /* 0x0000000008127229 */ /* 0x000fd0000000000a */
[----:B------:R-:W-:-:S14]  /*0300*/  DSETP.LE.AND P1, PT, R18, 4, PT ;  /* 0x401000001200742a */ /* 0x000fdc0003f23000 */
[----:B------:R-:W-:Y:S05]  /*0310*/  @!P0 BRA P1, `(.L_x_3) ;  /* 0xfffffffc00d48947 */ /* 0x000fea000083ffff */
[----:B------:R-:W-:Y:S05]  /*0320*/  BSYNC.RECONVERGENT B1 ;  /* 0x0000000000017941 */ /* 0x000fea0003800200 */
.L_x_2:
[----:B------:R0:W1:Y:S02]  /*0330*/  I2F.F64.U32 R12, R17 ;  /* 0x00000011000c7312 */ /* 0x0000640000201800 */
.L_x_1:
[----:B------:R-:W-:Y:S05]  /*0340*/  BSYNC.RECONVERGENT B0 ;  /* 0x0000000000007941 */ /* 0x000fea0003800200 */
.L_x_0:
[----:B------:R-:W2:Y:S01]  /*0350*/  LDC.64 R2, c[0x0][0x3b8] ;  /* 0x0000ee00ff027b82 */ /* 0x000ea20000000a00 */
[----:B------:R-:W-:-:S04]  /*0360*/  IMAD R5, R0, UR6, R5 ;  /* 0x0000000600057c24 */ /* 0x000fc8000f8e0205 */
[----:B--2---:R-:W-:-:S05]  /*0370*/  IMAD.WIDE R2, R5, 0x8, R2 ;  /* 0x0000000805027825 */ /* 0x004fca00078e0202 */
[----:B-1----:R-:W-:Y:S01]  /*0380*/  STG.E.64 desc[UR4][R2.64], R12 ;  /* 0x0000000c02007986 */ /* 0x002fe2000c101b04 */
[----:B------:R-:W-:Y:S05]  /*0390*/  EXIT ;  /* 0x000000000000794d */ /* 0x000fea0003800000 */
.L_x_4:
[----:B------:R-:W-:-:S00]  /*03a0*/  BRA `(.L_x_4) ;  /* 0xfffffffc00fc7947 */ /* 0x000fc0000383ffff */
[----:B------:R-:W-:-:S00]  /*03b0*/  NOP ;  /* 0x0000000000007918 */ /* 0x000fc00000000000 */
        /* <DEDUP_REMOVED lines=12> */
.L_x_5:


//--------------------- .nv.shared.reserved.0     --------------------------
	.section	.nv.shared.reserved.0,"aw",@nobits
	.weak		__nv_reservedSMEM_offset_0_alias
	.size		__nv_reservedSMEM_offset_0_alias, 0, 64
	.other		__nv_reservedSMEM_offset_0_alias,@"STO_CUDA_RESERVED_SHARED STV_DEFAULT"
__nv_reservedSMEM_offset_0_alias:
	.zero		0
	.zero		64


//--------------------- .nv.constant0._Z16mandelbrotKerneliiddddiiiPd --------------------------
	.section	.nv.constant0._Z16mandelbrotKerneliiddddiiiPd,"a",@progbits
	.sectionflags	@""
	.align	4
.nv.constant0._Z16mandelbrotKerneliiddddiiiPd:
	.zero		960


//--------------------- SYMBOLS --------------------------

	.type		.nv.reservedSmem.offset0,@object
	.size		.nv.reservedSmem.offset0,0x4
